//
// Generated by NVIDIA NVVM Compiler
//
// Compiler Build ID: CL-36424714
// Cuda compilation tools, release 13.0, V13.0.88
// Based on NVVM 20.0.0
//

.version 9.0
.target sm_100
.address_size 64

	// .globl	_Z12simpleKernelPi

.visible .entry _Z12simpleKernelPi(
	.param .u64 .ptr .align 1 _Z12simpleKernelPi_param_0
)
{
	.reg .b32 	%r<7>;
	.reg .b64 	%rd<5>;

	ld.param.u64 	%rd1, [_Z12simpleKernelPi_param_0];
	cvta.to.global.u64 	%rd2, %rd1;
	mov.u32 	%r1, %ctaid.x;
	mov.u32 	%r2, %ntid.x;
	mov.u32 	%r3, %tid.x;
	mad.lo.s32 	%r4, %r1, %r2, %r3;
	mul.wide.s32 	%rd3, %r4, 4;
	add.s64 	%rd4, %rd2, %rd3;
	ld.global.u32 	%r5, [%rd4];
	shl.b32 	%r6, %r5, 1;
	st.global.u32 	[%rd4], %r6;
	ret;

}


// ===== COMPILED SASS (sm_100) =====

	.target	sm_100

	.elftype	@"ET_EXEC"


//--------------------- .note.nv.tkinfo           --------------------------
	.section	.note.nv.tkinfo,"",@"SHT_NOTE"
	.sectionflags	@"SHF_NOTE_NV_TKINFO"
	.tkinfo
        /*0018*/ 	.word	0x00000002
        /*0030*/ 	.string	""
        /*0030*/ 	.string	"ptxas"
        /*0030*/ 	.string	"Cuda compilation tools, release 13.0, V13.0.88"
        /*0030*/ 	.string	"Build cuda_13.0.r13.0/compiler.36424714_0"
        /*0030*/ 	.string	"-arch sm_100 -m 64 "



//--------------------- .note.nv.cuinfo           --------------------------
	.section	.note.nv.cuinfo,"",@"SHT_NOTE"
	.sectionflags	@"SHF_NOTE_NV_CUINFO"
        /*0018*/ 	.short	0x0002
        /*001a*/ 	.short	0x0064
        /*001c*/ 	.short	0x0082
	.zero		2


//--------------------- .nv.info                  --------------------------
	.section	.nv.info,"",@"SHT_CUDA_INFO"
	.align	4


	//----- nvinfo : EIATTR_REGCOUNT
	.align		4
        /*0000*/ 	.byte	0x04, 0x2f
        /*0002*/ 	.short	(.L_1 - .L_0)
	.align		4
.L_0:
        /*0004*/ 	.word	index@(_Z12simpleKernelPi)
        /*0008*/ 	.word	0x00000008


	//----- nvinfo : EIATTR_FRAME_SIZE
	.align		4
.L_1:
        /*000c*/ 	.byte	0x04, 0x11
        /*000e*/ 	.short	(.L_3 - .L_2)
	.align		4
.L_2:
        /*0010*/ 	.word	index@(_Z12simpleKernelPi)
        /*0014*/ 	.word	0x00000000


	//----- nvinfo : EIATTR_MIN_STACK_SIZE
	.align		4
.L_3:
        /*0018*/ 	.byte	0x04, 0x12
        /*001a*/ 	.short	(.L_5 - .L_4)
	.align		4
.L_4:
        /*001c*/ 	.word	index@(_Z12simpleKernelPi)
        /*0020*/ 	.word	0x00000000
.L_5:


//--------------------- .nv.compat                --------------------------
	.section	.nv.compat,"",@"SHT_CUDA_COMPAT_INFO"
	.align	4
        /*0000*/ 	.byte	0x02, 0x09, 0x00, 0x00, 0x02, 0x02, 0x01, 0x00, 0x02, 0x05, 0x05, 0x00, 0x03, 0x07, 0x01, 0x01
        /*0010*/ 	.byte	0x02, 0x03, 0x00, 0x00, 0x02, 0x06, 0x01, 0x00, 0x04, 0x0b, 0x08, 0x00, 0x09, 0x00, 0x00, 0x00
        /*0020*/ 	.byte	0x00, 0x00, 0x00, 0x00


//--------------------- .nv.info._Z12simpleKernelPi --------------------------
	.section	.nv.info._Z12simpleKernelPi,"",@"SHT_CUDA_INFO"
	.sectionflags	@""
	.align	4


	//----- nvinfo : EIATTR_CUDA_API_VERSION
	.align		4
        /*0000*/ 	.byte	0x04, 0x37
        /*0002*/ 	.short	(.L_7 - .L_6)
.L_6:
        /*0004*/ 	.word	0x00000082


	//----- nvinfo : EIATTR_KPARAM_INFO
	.align		4
.L_7:
        /*0008*/ 	.byte	0x04, 0x17
        /*000a*/ 	.short	(.L_9 - .L_8)
.L_8:
        /*000c*/ 	.word	0x00000000
        /*0010*/ 	.short	0x0000
        /*0012*/ 	.short	0x0000
        /*0014*/ 	.byte	0x00, 0xf5, 0x21, 0x00


	//----- nvinfo : EIATTR_SPARSE_MMA_MASK
	.align		4
.L_9:
        /*0018*/ 	.byte	0x03, 0x50
        /*001a*/ 	.short	0x0000


	//----- nvinfo : EIATTR_MAXREG_COUNT
	.align		4
        /*001c*/ 	.byte	0x03, 0x1b
        /*001e*/ 	.short	0x00ff


	//----- nvinfo : EIATTR_MERCURY_ISA_VERSION
	.align		4
        /*0020*/ 	.byte	0x03, 0x5f
        /*0022*/ 	.short	0x0101


	//----- nvinfo : EIATTR_VRC_CTA_INIT_COUNT
	.align		4
        /*0024*/ 	.byte	0x02, 0x4a
	.zero		1
	.zero		1


	//----- nvinfo : EIATTR_EXIT_INSTR_OFFSETS
	.align		4
        /*0028*/ 	.byte	0x04, 0x1c
        /*002a*/ 	.short	(.L_11 - .L_10)


	//   ....[0]....
.L_10:
        /*002c*/ 	.word	0x000000b0


	//----- nvinfo : EIATTR_CBANK_PARAM_SIZE
	.align		4
.L_11:
        /*0030*/ 	.byte	0x03, 0x19
        /*0032*/ 	.short	0x0008


	//----- nvinfo : EIATTR_PARAM_CBANK
	.align		4
        /*0034*/ 	.byte	0x04, 0x0a
        /*0036*/ 	.short	(.L_13 - .L_12)
	.align		4
.L_12:
        /*0038*/ 	.word	index@(.nv.constant0._Z12simpleKernelPi)
        /*003c*/ 	.short	0x0380
        /*003e*/ 	.short	0x0008


	//----- nvinfo : EIATTR_SW_WAR
	.align		4
.L_13:
        /*0040*/ 	.byte	0x04, 0x36
        /*0042*/ 	.short	(.L_15 - .L_14)
.L_14:
        /*0044*/ 	.word	0x00000008
.L_15:


//--------------------- .nv.callgraph             --------------------------
	.section	.nv.callgraph,"",@"SHT_CUDA_CALLGRAPH"
	.align	4
	.sectionentsize	8
	.align		4
        /*0000*/ 	.word	0x00000000
	.align		4
        /*0004*/ 	.word	0xffffffff
	.align		4
        /*0008*/ 	.word	0x00000000
	.align		4
        /*000c*/ 	.word	0xfffffffe
	.align		4
        /*0010*/ 	.word	0x00000000
	.align		4
        /*0014*/ 	.word	0xfffffffd
	.align		4
        /*0018*/ 	.word	0x00000000
	.align		4
        /*001c*/ 	.word	0xfffffffc


//--------------------- .text._Z12simpleKernelPi  --------------------------
	.section	.text._Z12simpleKernelPi,"ax",@progbits
	.align	128
        .global         _Z12simpleKernelPi
        .type           _Z12simpleKernelPi,@function
        .size           _Z12simpleKernelPi,(.L_x_1 - _Z12simpleKernelPi)
        .other          _Z12simpleKernelPi,@"STO_CUDA_ENTRY STV_DEFAULT"
_Z12simpleKernelPi:
.text._Z12simpleKernelPi:
[----:B------:R-:W-:Y:S01]  /*0000*/  LDC R1, c[0x0][0x37c] ;  /* 0x0000df00ff017b82 */ /* 0x000fe20000000800 */
[----:B------:R-:W0:Y:S07]  /*0010*/  S2R R0, SR_TID.X ;  /* 0x0000000000007919 */ /* 0x000e2e0000002100 */
[----:B------:R-:W0:Y:S01]  /*0020*/  S2UR UR6, SR_CTAID.X ;  /* 0x00000000000679c3 */ /* 0x000e220000002500 */
[----:B------:R-:W1:Y:S07]  /*0030*/  LDCU.64 UR4, c[0x0][0x358] ;  /* 0x00006b00ff0477ac */ /* 0x000e6e0008000a00 */
[----:B------:R-:W0:Y:S08]  /*0040*/  LDC R5, c[0x0][0x360] ;  /* 0x0000d800ff057b82 */ /* 0x000e300000000800 */
[----:B------:R-:W2:Y:S01]  /*0050*/  LDC.64 R2, c[0x0][0x380] ;  /* 0x0000e000ff027b82 */ /* 0x000ea20000000a00 */
[----:B0-----:R-:W-:-:S04]  /*0060*/  IMAD R5, R5, UR6, R0 ;  /* 0x0000000605057c24 */ /* 0x001fc8000f8e0200 */
[----:B--2---:R-:W-:-:S05]  /*0070*/  IMAD.WIDE R2, R5, 0x4, R2 ;  /* 0x0000000405027825 */ /* 0x004fca00078e0202 */
[----:B-1----:R-:W2:Y:S02]  /*0080*/  LDG.E R0, desc[UR4][R2.64] ;  /* 0x0000000402007981 */ /* 0x002ea4000c1e1900 */
[----:B--2---:R-:W-:-:S05]  /*0090*/  SHF.L.U32 R5, R0, 0x1, RZ ;  /* 0x0000000100057819 */ /* 0x004fca00000006ff */
[----:B------:R-:W-:Y:S01]  /*00a0*/  STG.E desc[UR4][R2.64], R5 ;  /* 0x0000000502007986 */ /* 0x000fe2000c101904 */
[----:B------:R-:W-:Y:S05]  /*00b0*/  EXIT ;  /* 0x000000000000794d */ /* 0x000fea0003800000 */
.L_x_0:
[----:B------:R-:W-:-:S00]  /*00c0*/  BRA `(.L_x_0) ;  /* 0xfffffffc00fc7947 */ /* 0x000fc0000383ffff */
[----:B------:R-:W-:-:S00]  /*00d0*/  NOP ;  /* 0x0000000000007918 */ /* 0x000fc00000000000 */
        /* <DEDUP_REMOVED lines=10> */
.L_x_1:


//--------------------- .nv.shared.reserved.0     --------------------------
	.section	.nv.shared.reserved.0,"aw",@nobits
	.weak		__nv_reservedSMEM_offset_0_alias
	.size		__nv_reservedSMEM_offset_0_alias, 0, 64
	.other		__nv_reservedSMEM_offset_0_alias,@"STO_CUDA_RESERVED_SHARED STV_DEFAULT"
__nv_reservedSMEM_offset_0_alias:
	.zero		0
	.zero		64


//--------------------- .nv.constant0._Z12simpleKernelPi --------------------------
	.section	.nv.constant0._Z12simpleKernelPi,"a",@progbits
	.sectionflags	@""
	.align	4
.nv.constant0._Z12simpleKernelPi:
	.zero		904


//--------------------- SYMBOLS --------------------------

	.type		.nv.reservedSmem.offset0,@object
	.size		.nv.reservedSmem.offset0,0x4
